	.headerflags	@"EF_CUDA_TEXMODE_UNIFIED EF_CUDA_64BIT_ADDRESS EF_CUDA_ACCELERATORS EF_CUDA_SM90 EF_CUDA_VIRTUAL_SM(EF_CUDA_SM90)"
	.elftype	@"ET_EXEC"


//--------------------- .nv.info                  --------------------------
	.section	.nv.info,"",@"SHT_CUDA_INFO"
	.align	4


	//----- nvinfo : EIATTR_REGCOUNT
	.align		4
        /*0000*/ 	.byte	0x04, 0x2f
        /*0002*/ 	.short	(.L_2 - .L_1)
	.align		4
.L_1:
        /*0004*/ 	.word	index@(triton_per_fused_add_exp_log_neg_sub_sum_0)
        /*0008*/ 	.word	0x00000016


	//----- nvinfo : EIATTR_MIN_STACK_SIZE
	.align		4
.L_2:
        /*000c*/ 	.byte	0x04, 0x12
        /*000e*/ 	.short	(.L_4 - .L_3)
	.align		4
.L_3:
        /*0010*/ 	.word	index@(triton_per_fused_add_exp_log_neg_sub_sum_0)
        /*0014*/ 	.word	0x00000000


	//----- nvinfo : EIATTR_FRAME_SIZE
	.align		4
.L_4:
        /*0018*/ 	.byte	0x04, 0x11
        /*001a*/ 	.short	(.L_6 - .L_5)
	.align		4
.L_5:
        /*001c*/ 	.word	index@(triton_per_fused_add_exp_log_neg_sub_sum_0)
        /*0020*/ 	.word	0x00000000


	//----- nvinfo : EIATTR_MIN_STACK_SIZE
	.align		4
.L_6:
        /*0024*/ 	.byte	0x04, 0x12
        /*0026*/ 	.short	(.L_8 - .L_7)
	.align		4
.L_7:
        /*0028*/ 	.word	index@(triton_per_fused_add_exp_log_neg_sub_sum_0)
        /*002c*/ 	.word	0x00000000
.L_8:


//--------------------- .nv.info.triton_per_fused_add_exp_log_neg_sub_sum_0 --------------------------
	.section	.nv.info.triton_per_fused_add_exp_log_neg_sub_sum_0,"",@"SHT_CUDA_INFO"
	.sectionflags	@""
	.align	4


	//----- nvinfo : EIATTR_CUDA_API_VERSION
	.align		4
        /*0000*/ 	.byte	0x04, 0x37
        /*0002*/ 	.short	(.L_10 - .L_9)
.L_9:
        /*0004*/ 	.word	0x0000007c


	//----- nvinfo : EIATTR_KPARAM_INFO
	.align		4
.L_10:
        /*0008*/ 	.byte	0x04, 0x17
        /*000a*/ 	.short	(.L_12 - .L_11)
.L_11:
        /*000c*/ 	.word	0x00000000
        /*0010*/ 	.short	0x0003
        /*0012*/ 	.short	0x0018
        /*0014*/ 	.byte	0x00, 0xf0, 0x11, 0x00


	//----- nvinfo : EIATTR_KPARAM_INFO
	.align		4
.L_12:
        /*0018*/ 	.byte	0x04, 0x17
        /*001a*/ 	.short	(.L_14 - .L_13)
.L_13:
        /*001c*/ 	.word	0x00000000
        /*0020*/ 	.short	0x0002
        /*0022*/ 	.short	0x0010
        /*0024*/ 	.byte	0x00, 0xf4, 0x21, 0x00


	//----- nvinfo : EIATTR_KPARAM_INFO
	.align		4
.L_14:
        /*0028*/ 	.byte	0x04, 0x17
        /*002a*/ 	.short	(.L_16 - .L_15)
.L_15:
        /*002c*/ 	.word	0x00000000
        /*0030*/ 	.short	0x0001
        /*0032*/ 	.short	0x0008
        /*0034*/ 	.byte	0x00, 0xf4, 0x21, 0x00


	//----- nvinfo : EIATTR_KPARAM_INFO
	.align		4
.L_16:
        /*0038*/ 	.byte	0x04, 0x17
        /*003a*/ 	.short	(.L_18 - .L_17)
.L_17:
        /*003c*/ 	.word	0x00000000
        /*0040*/ 	.short	0x0000
        /*0042*/ 	.short	0x0000
        /*0044*/ 	.byte	0x00, 0xf4, 0x21, 0x00


	//----- nvinfo : EIATTR_SPARSE_MMA_MASK
	.align		4
.L_18:
        /*0048*/ 	.byte	0x03, 0x50
        /*004a*/ 	.short	0x0000


	//----- nvinfo : EIATTR_MAXREG_COUNT
	.align		4
        /*004c*/ 	.byte	0x03, 0x1b
        /*004e*/ 	.short	0x00ff


	//----- nvinfo : EIATTR_COOP_GROUP_MASK_REGIDS
	.align		4
        /*0050*/ 	.byte	0x04, 0x29
        /*0052*/ 	.short	(.L_20 - .L_19)


	//   ....[0]....
.L_19:
        /*0054*/ 	.word	0xffffffff


	//   ....[1]....
        /*0058*/ 	.word	0xffffffff


	//   ....[2]....
        /*005c*/ 	.word	0xffffffff


	//   ....[3]....
        /*0060*/ 	.word	0xffffffff


	//   ....[4]....
        /*0064*/ 	.word	0xffffffff


	//   ....[5]....
        /*0068*/ 	.word	0xffffffff


	//----- nvinfo : EIATTR_COOP_GROUP_INSTR_OFFSETS
	.align		4
.L_20:
        /*006c*/ 	.byte	0x04, 0x28
        /*006e*/ 	.short	(.L_22 - .L_21)


	//   ....[0]....
.L_21:
        /*0070*/ 	.word	0x000008c0


	//   ....[1]....
        /*0074*/ 	.word	0x000008f0


	//   ....[2]....
        /*0078*/ 	.word	0x00000930


	//   ....[3]....
        /*007c*/ 	.word	0x00000950


	//   ....[4]....
        /*0080*/ 	.word	0x00000970


	//   ....[5]....
        /*0084*/ 	.word	0x000009e0


	//----- nvinfo : EIATTR_EXIT_INSTR_OFFSETS
	.align		4
.L_22:
        /*0088*/ 	.byte	0x04, 0x1c
        /*008a*/ 	.short	(.L_24 - .L_23)


	//   ....[0]....
.L_23:
        /*008c*/ 	.word	0x00000a40


	//   ....[1]....
        /*0090*/ 	.word	0x00000a80


	//----- nvinfo : EIATTR_REQNTID
	.align		4
.L_24:
        /*0094*/ 	.byte	0x04, 0x10
        /*0096*/ 	.short	(.L_26 - .L_25)
.L_25:
        /*0098*/ 	.word	0x00000040
        /*009c*/ 	.word	0x00000001
        /*00a0*/ 	.word	0x00000001


	//----- nvinfo : EIATTR_CBANK_PARAM_SIZE
	.align		4
.L_26:
        /*00a4*/ 	.byte	0x03, 0x19
        /*00a6*/ 	.short	0x001c


	//----- nvinfo : EIATTR_PARAM_CBANK
	.align		4
        /*00a8*/ 	.byte	0x04, 0x0a
        /*00aa*/ 	.short	(.L_28 - .L_27)
	.align		4
.L_27:
        /*00ac*/ 	.word	index@(.nv.constant0.triton_per_fused_add_exp_log_neg_sub_sum_0)
        /*00b0*/ 	.short	0x0210
        /*00b2*/ 	.short	0x001c


	//----- nvinfo : EIATTR_SW_WAR
	.align		4
.L_28:
        /*00b4*/ 	.byte	0x04, 0x36
        /*00b6*/ 	.short	(.L_30 - .L_29)
.L_29:
        /*00b8*/ 	.word	0x00000008
.L_30:


//--------------------- .nv.callgraph             --------------------------
	.section	.nv.callgraph,"",@"SHT_CUDA_CALLGRAPH"
	.align	4
	.sectionentsize	8
	.align		4
        /*0000*/ 	.word	0x00000000
	.align		4
        /*0004*/ 	.word	0xffffffff
	.align		4
        /*0008*/ 	.word	0x00000000
	.align		4
        /*000c*/ 	.word	0xfffffffe
	.align		4
        /*0010*/ 	.word	0x00000000
	.align		4
        /*0014*/ 	.word	0xfffffffd
	.align		4
        /*0018*/ 	.word	0x00000000
	.align		4
        /*001c*/ 	.word	0xfffffffc


//--------------------- .nv.constant4             --------------------------
	.section	.nv.constant4,"a",@progbits
	.align	8
	.align		8
.nv.constant4:
        /*0000*/ 	.dword	_$_str


//--------------------- .text.triton_per_fused_add_exp_log_neg_sub_sum_0 --------------------------
	.section	.text.triton_per_fused_add_exp_log_neg_sub_sum_0,"ax",@progbits
	.sectionflags	@"SHF_BARRIERS=1"
	.align	128
        .global         triton_per_fused_add_exp_log_neg_sub_sum_0
        .type           triton_per_fused_add_exp_log_neg_sub_sum_0,@function
        .size           triton_per_fused_add_exp_log_neg_sub_sum_0,(.L_x_1 - triton_per_fused_add_exp_log_neg_sub_sum_0)
        .other          triton_per_fused_add_exp_log_neg_sub_sum_0,@"STO_CUDA_ENTRY STV_DEFAULT"
triton_per_fused_add_exp_log_neg_sub_sum_0:
.text.triton_per_fused_add_exp_log_neg_sub_sum_0:
[----:B------:R-:W0:Y:S02]  /*0000*/  LDC R1, c[0x0][0x28] ;  /* 0x00000a00ff017b82 */ /* 0x000e240000000800 */
[----:B------:R-:W1:Y:S01]  /*0010*/  S2R R16, SR_TID.X ;  /* 0x0000000000107919 */ /* 0x000e620000002100 */
[----:B------:R-:W2:Y:S01]  /*0020*/  LDC.64 R8, c[0x0][0x210] ;  /* 0x00008400ff087b82 */ /* 0x000ea20000000a00 */
[----:B------:R-:W-:-:S07]  /*0030*/  ULDC.64 UR6, c[0x0][0x208] ;  /* 0x0000820000067ab9 */ /* 0x000fce0000000a00 */
[----:B------:R-:W3:Y:S01]  /*0040*/  LDC.64 R12, c[0x0][0x218] ;  /* 0x00008600ff0c7b82 */ /* 0x000ee20000000a00 */
[----:B-1----:R-:W-:-:S04]  /*0050*/  SHF.L.U32 R4, R16, 0x2, RZ ;  /* 0x0000000210047819 */ /* 0x002fc800000006ff */
[----:B------:R-:W-:-:S05]  /*0060*/  LOP3.LUT R3, R4, 0xfc, RZ, 0xc0, !PT ;  /* 0x000000fc04037812 */ /* 0x000fca00078ec0ff */
[----:B--2---:R-:W-:-:S04]  /*0070*/  IMAD.WIDE.U32 R8, R3, 0x4, R8 ;  /* 0x0000000403087825 */ /* 0x004fc800078e0008 */
[----:B---3--:R-:W-:Y:S02]  /*0080*/  IMAD.WIDE.U32 R12, R3, 0x4, R12 ;  /* 0x00000004030c7825 */ /* 0x008fe400078e000c */
[----:B------:R-:W2:Y:S04]  /*0090*/  LDG.E.128 R8, desc[UR6][R8.64] ;  /* 0x0000000608087981 */ /* 0x000ea8000c1e1d00 */
[----:B------:R-:W2:Y:S01]  /*00a0*/  LDG.E.128 R12, desc[UR6][R12.64] ;  /* 0x000000060c0c7981 */ /* 0x000ea2000c1e1d00 */
[----:B------:R-:W-:Y:S01]  /*00b0*/  HFMA2.MMA R19, -RZ, RZ, 1.5048828125, 33.21875 ;  /* 0x3e055027ff137435 */ /* 0x000fe200000001ff */
[----:B------:R-:W1:Y:S01]  /*00c0*/  S2UR UR5, SR_CgaCtaId ;  /* 0x00000000000579c3 */ /* 0x000e620000008800 */
[----:B------:R-:W-:Y:S02]  /*00d0*/  UMOV UR4, 0x400 ;  /* 0x0000040000047882 */ /* 0x000fe40000000000 */
[----:B-1----:R-:W-:Y:S01]  /*00e0*/  UPRMT UR4, UR5, 0x654, UR4 ;  /* 0x0000065405047896 */ /* 0x002fe20008000004 */
[----:B--2---:R-:W-:Y:S01]  /*00f0*/  FADD R10, -R10, R14 ;  /* 0x0000000e0a0a7221 */ /* 0x004fe20000000100 */
[----:B------:R-:W-:Y:S01]  /*0100*/  FADD R0, -R8, R12 ;  /* 0x0000000c08007221 */ /* 0x000fe20000000100 */
[----:B------:R-:W-:Y:S01]  /*0110*/  FADD R2, -R9, R13 ;  /* 0x0000000d09027221 */ /* 0x000fe20000000100 */
[----:B------:R-:W-:Y:S01]  /*0120*/  FADD R11, -R11, R15 ;  /* 0x0000000f0b0b7221 */ /* 0x000fe20000000100 */
[----:B------:R-:W-:Y:S01]  /*0130*/  FADD R10, RZ, R10 ;  /* 0x0000000aff0a7221 */ /* 0x000fe20000000000 */
[----:B------:R-:W-:Y:S01]  /*0140*/  FADD R0, RZ, R0 ;  /* 0x00000000ff007221 */ /* 0x000fe20000000000 */
[----:B------:R-:W-:Y:S01]  /*0150*/  FADD R2, RZ, R2 ;  /* 0x00000002ff027221 */ /* 0x000fe20000000000 */
[----:B------:R-:W-:Y:S01]  /*0160*/  FADD R11, RZ, R11 ;  /* 0x0000000bff0b7221 */ /* 0x000fe20000000000 */
[----:B------:R-:W-:Y:S01]  /*0170*/  FMUL R10, R10, 1.4426950216293334961 ;  /* 0x3fb8aa3b0a0a7820 */ /* 0x000fe20000400000 */
[----:B------:R-:W-:Y:S01]  /*0180*/  FMUL R0, R0, 1.4426950216293334961 ;  /* 0x3fb8aa3b00007820 */ /* 0x000fe20000400000 */
[----:B------:R-:W-:Y:S01]  /*0190*/  FMUL R2, R2, 1.4426950216293334961 ;  /* 0x3fb8aa3b02027820 */ /* 0x000fe20000400000 */
[----:B------:R-:W-:-:S02]  /*01a0*/  FMUL R11, R11, 1.4426950216293334961 ;  /* 0x3fb8aa3b0b0b7820 */ /* 0x000fc40000400000 */
[----:B------:R-:W-:Y:S02]  /*01b0*/  FSETP.GEU.AND P2, PT, R10, -126, PT ;  /* 0xc2fc00000a00780b */ /* 0x000fe40003f4e000 */
[----:B------:R-:W-:Y:S02]  /*01c0*/  FSETP.GEU.AND P0, PT, R0, -126, PT ;  /* 0xc2fc00000000780b */ /* 0x000fe40003f0e000 */
[----:B------:R-:W-:Y:S02]  /*01d0*/  FSETP.GEU.AND P1, PT, R2, -126, PT ;  /* 0xc2fc00000200780b */ /* 0x000fe40003f2e000 */
[----:B------:R-:W-:-:S07]  /*01e0*/  FSETP.GEU.AND P3, PT, R11, -126, PT ;  /* 0xc2fc00000b00780b */ /* 0x000fce0003f6e000 */
[----:B------:R-:W-:Y:S02]  /*01f0*/  @!P2 FMUL R10, R10, 0.5 ;  /* 0x3f0000000a0aa820 */ /* 0x000fe40000400000 */
[----:B------:R-:W-:Y:S02]  /*0200*/  @!P0 FMUL R0, R0, 0.5 ;  /* 0x3f00000000008820 */ /* 0x000fe40000400000 */
[----:B------:R-:W-:Y:S01]  /*0210*/  @!P1 FMUL R2, R2, 0.5 ;  /* 0x3f00000002029820 */ /* 0x000fe20000400000 */
[----:B------:R-:W1:Y:S01]  /*0220*/  MUFU.EX2 R9, R10 ;  /* 0x0000000a00097308 */ /* 0x000e620000000800 */
[----:B------:R-:W-:-:S07]  /*0230*/  @!P3 FMUL R11, R11, 0.5 ;  /* 0x3f0000000b0bb820 */ /* 0x000fce0000400000 */
[----:B------:R-:W2:Y:S01]  /*0240*/  MUFU.EX2 R6, R0 ;  /* 0x0000000000067308 */ /* 0x000ea20000000800 */
[----:B-1----:R-:W-:-:S07]  /*0250*/  @!P2 FMUL R9, R9, R9 ;  /* 0x000000090909a220 */ /* 0x002fce0000400000 */
[----:B------:R-:W1:Y:S01]  /*0260*/  MUFU.EX2 R7, R2 ;  /* 0x0000000200077308 */ /* 0x000e620000000800 */
[----:B------:R-:W-:Y:S01]  /*0270*/  FADD R9, R9, 1 ;  /* 0x3f80000009097421 */ /* 0x000fe20000000000 */
[----:B--2---:R-:W-:-:S06]  /*0280*/  @!P0 FMUL R6, R6, R6 ;  /* 0x0000000606068220 */ /* 0x004fcc0000400000 */
[----:B------:R2:W3:Y:S01]  /*0290*/  MUFU.EX2 R8, R11 ;  /* 0x0000000b00087308 */ /* 0x0004e20000000800 */
[----:B------:R-:W-:Y:S01]  /*02a0*/  IADD3 R10, R9, -0x3f2aaaab, RZ ;  /* 0xc0d55555090a7810 */ /* 0x000fe20007ffe0ff */
[----:B------:R-:W-:-:S03]  /*02b0*/  FADD R6, R6, 1 ;  /* 0x3f80000006067421 */ /* 0x000fc60000000000 */
[----:B------:R-:W-:Y:S01]  /*02c0*/  LOP3.LUT R10, R10, 0xff800000, RZ, 0xc0, !PT ;  /* 0xff8000000a0a7812 */ /* 0x000fe200078ec0ff */
[----:B-1----:R-:W-:Y:S01]  /*02d0*/  @!P1 FMUL R7, R7, R7 ;  /* 0x0000000707079220 */ /* 0x002fe20000400000 */
[----:B------:R-:W-:Y:S02]  /*02e0*/  IADD3 R0, R6, -0x3f2aaaab, RZ ;  /* 0xc0d5555506007810 */ /* 0x000fe40007ffe0ff */
[----:B------:R-:W-:Y:S01]  /*02f0*/  ISETP.GE.U32.AND P1, PT, R6, 0x7f800000, PT ;  /* 0x7f8000000600780c */ /* 0x000fe20003f26070 */
[----:B------:R-:W-:Y:S01]  /*0300*/  FADD R7, R7, 1 ;  /* 0x3f80000007077421 */ /* 0x000fe20000000000 */
[----:B--2---:R-:W-:Y:S02]  /*0310*/  LOP3.LUT R11, R0, 0xff800000, RZ, 0xc0, !PT ;  /* 0xff800000000b7812 */ /* 0x004fe400078ec0ff */
[----:B------:R-:W-:Y:S01]  /*0320*/  IADD3 R0, R9, -R10, RZ ;  /* 0x8000000a09007210 */ /* 0x000fe20007ffe0ff */
[----:B---3--:R-:W-:Y:S01]  /*0330*/  @!P3 FMUL R8, R8, R8 ;  /* 0x000000080808b220 */ /* 0x008fe20000400000 */
[----:B------:R-:W-:-:S02]  /*0340*/  IADD3 R2, R7, -0x3f2aaaab, RZ ;  /* 0xc0d5555507027810 */ /* 0x000fc40007ffe0ff */
[----:B------:R-:W-:Y:S01]  /*0350*/  IADD3 R14, R6, -R11, RZ ;  /* 0x8000000b060e7210 */ /* 0x000fe20007ffe0ff */
[----:B------:R-:W-:Y:S01]  /*0360*/  FADD R8, R8, 1 ;  /* 0x3f80000008087421 */ /* 0x000fe20000000000 */
[----:B------:R-:W-:Y:S01]  /*0370*/  LOP3.LUT R2, R2, 0xff800000, RZ, 0xc0, !PT ;  /* 0xff80000002027812 */ /* 0x000fe200078ec0ff */
[----:B------:R-:W-:Y:S01]  /*0380*/  FADD R0, R0, -1 ;  /* 0xbf80000000007421 */ /* 0x000fe20000000000 */
[----:B------:R-:W-:Y:S01]  /*0390*/  ISETP.GE.U32.AND P4, PT, R7, 0x7f800000, PT ;  /* 0x7f8000000700780c */ /* 0x000fe20003f86070 */
[----:B------:R-:W-:Y:S01]  /*03a0*/  FADD R14, R14, -1 ;  /* 0xbf8000000e0e7421 */ /* 0x000fe20000000000 */
[----:B------:R-:W-:Y:S01]  /*03b0*/  IADD3 R3, R8, -0x3f2aaaab, RZ ;  /* 0xc0d5555508037810 */ /* 0x000fe20007ffe0ff */
[-C--:B------:R-:W-:Y:S01]  /*03c0*/  FFMA.FTZ R17, R0, -R19.reuse, 0.14084610342979431152 ;  /* 0x3e1039f600117423 */ /* 0x080fe20000010813 */
[----:B------:R-:W-:Y:S01]  /*03d0*/  IADD3 R13, R7, -R2, RZ ;  /* 0x80000002070d7210 */ /* 0x000fe20007ffe0ff */
[----:B------:R-:W-:Y:S01]  /*03e0*/  FFMA.FTZ R15, R14, -R19, 0.14084610342979431152 ;  /* 0x3e1039f60e0f7423 */ /* 0x000fe20000010813 */
[----:B------:R-:W-:Y:S01]  /*03f0*/  LOP3.LUT R3, R3, 0xff800000, RZ, 0xc0, !PT ;  /* 0xff80000003037812 */ /* 0x000fe200078ec0ff */
[C---:B------:R-:W-:Y:S01]  /*0400*/  FFMA.FTZ R17, R0.reuse, R17, -0.12148627638816833496 ;  /* 0xbdf8cdcc00117423 */ /* 0x040fe20000010011 */
[----:B------:R-:W-:Y:S01]  /*0410*/  I2FP.F32.S32 R2, R2 ;  /* 0x0000000200027245 */ /* 0x000fe20000201400 */
[----:B------:R-:W-:Y:S01]  /*0420*/  FADD R13, R13, -1 ;  /* 0xbf8000000d0d7421 */ /* 0x000fe20000000000 */
[----:B------:R-:W-:Y:S01]  /*0430*/  IADD3 R12, R8, -R3, RZ ;  /* 0x80000003080c7210 */ /* 0x000fe20007ffe0ff */
[----:B------:R-:W-:Y:S01]  /*0440*/  FFMA.FTZ R17, R0, R17, 0.13980610668659210205 ;  /* 0x3e0f295500117423 */ /* 0x000fe20000010011 */
[----:B------:R-:W-:Y:S01]  /*0450*/  FFMA.FTZ R15, R14, R15, -0.12148627638816833496 ;  /* 0xbdf8cdcc0e0f7423 */ /* 0x000fe2000001000f */
[----:B------:R-:W-:Y:S01]  /*0460*/  FFMA.FTZ R18, R13, -R19, 0.14084610342979431152 ;  /* 0x3e1039f60d127423 */ /* 0x000fe20000010813 */
[----:B------:R-:W-:Y:S01]  /*0470*/  ISETP.GE.U32.AND P3, PT, R9, 0x7f800000, PT ;  /* 0x7f8000000900780c */ /* 0x000fe20003f66070 */
[----:B------:R-:W-:Y:S01]  /*0480*/  FADD R12, R12, -1 ;  /* 0xbf8000000c0c7421 */ /* 0x000fe20000000000 */
[----:B------:R-:W-:Y:S01]  /*0490*/  FFMA.FTZ R17, R0, R17, -0.16684235632419586182 ;  /* 0xbe2ad8b900117423 */ /* 0x000fe20000010011 */
[C---:B------:R-:W-:Y:S01]  /*04a0*/  FFMA.FTZ R18, R13.reuse, R18, -0.12148627638816833496 ;  /* 0xbdf8cdcc0d127423 */ /* 0x040fe20000010012 */
[----:B------:R-:W-:Y:S01]  /*04b0*/  FFMA.FTZ R15, R14, R15, 0.13980610668659210205 ;  /* 0x3e0f29550e0f7423 */ /* 0x000fe2000001000f */
[----:B------:R-:W-:Y:S01]  /*04c0*/  FFMA.FTZ R19, R12, -R19, 0.14084610342979431152 ;  /* 0x3e1039f60c137423 */ /* 0x000fe20000010813 */
[----:B------:R-:W-:Y:S01]  /*04d0*/  FFMA.FTZ R17, R0, R17, 0.20012299716472625732 ;  /* 0x3e4ced0b00117423 */ /* 0x000fe20000010011 */
[C---:B------:R-:W-:Y:S01]  /*04e0*/  FFMA.FTZ R18, R13.reuse, R18, 0.13980610668659210205 ;  /* 0x3e0f29550d127423 */ /* 0x040fe20000010012 */
[----:B------:R-:W-:Y:S01]  /*04f0*/  FFMA.FTZ R15, R14, R15, -0.16684235632419586182 ;  /* 0xbe2ad8b90e0f7423 */ /* 0x000fe2000001000f */
[----:B------:R-:W-:Y:S01]  /*0500*/  FFMA.FTZ R19, R12, R19, -0.12148627638816833496 ;  /* 0xbdf8cdcc0c137423 */ /* 0x000fe20000010013 */
[----:B------:R-:W-:Y:S01]  /*0510*/  FFMA.FTZ R17, R0, R17, -0.24999669194221496582 ;  /* 0xbe7fff2200117423 */ /* 0x000fe20000010011 */
[C---:B------:R-:W-:Y:S01]  /*0520*/  FFMA.FTZ R18, R13.reuse, R18, -0.16684235632419586182 ;  /* 0xbe2ad8b90d127423 */ /* 0x040fe20000010012 */
[----:B------:R-:W-:Y:S01]  /*0530*/  FFMA.FTZ R15, R14, R15, 0.20012299716472625732 ;  /* 0x3e4ced0b0e0f7423 */ /* 0x000fe2000001000f */
[----:B------:R-:W-:Y:S01]  /*0540*/  FFMA.FTZ R19, R12, R19, 0.13980610668659210205 ;  /* 0x3e0f29550c137423 */ /* 0x000fe20000010013 */
[----:B------:R-:W-:Y:S01]  /*0550*/  FFMA.FTZ R17, R0, R17, 0.33333182334899902344 ;  /* 0x3eaaaa7800117423 */ /* 0x000fe20000010011 */
[C---:B------:R-:W-:Y:S01]  /*0560*/  FFMA.FTZ R18, R13.reuse, R18, 0.20012299716472625732 ;  /* 0x3e4ced0b0d127423 */ /* 0x040fe20000010012 */
[----:B------:R-:W-:Y:S01]  /*0570*/  FFMA.FTZ R15, R14, R15, -0.24999669194221496582 ;  /* 0xbe7fff220e0f7423 */ /* 0x000fe2000001000f */
[----:B------:R-:W-:Y:S01]  /*0580*/  FFMA.FTZ R19, R12, R19, -0.16684235632419586182 ;  /* 0xbe2ad8b90c137423 */ /* 0x000fe20000010013 */
[----:B------:R-:W-:Y:S01]  /*0590*/  FFMA.FTZ R17, R0, R17, -0.5 ;  /* 0xbf00000000117423 */ /* 0x000fe20000010011 */
[C---:B------:R-:W-:Y:S01]  /*05a0*/  FFMA.FTZ R18, R13.reuse, R18, -0.24999669194221496582 ;  /* 0xbe7fff220d127423 */ /* 0x040fe20000010012 */
[----:B------:R-:W-:Y:S01]  /*05b0*/  FFMA.FTZ R15, R14, R15, 0.33333182334899902344 ;  /* 0x3eaaaa780e0f7423 */ /* 0x000fe2000001000f */
[----:B------:R-:W-:Y:S01]  /*05c0*/  FFMA.FTZ R19, R12, R19, 0.20012299716472625732 ;  /* 0x3e4ced0b0c137423 */ /* 0x000fe20000010013 */
[----:B------:R-:W-:Y:S01]  /*05d0*/  FMUL R17, R0, R17 ;  /* 0x0000001100117220 */ /* 0x000fe20000400000 */
[C---:B------:R-:W-:Y:S01]  /*05e0*/  FFMA.FTZ R18, R13.reuse, R18, 0.33333182334899902344 ;  /* 0x3eaaaa780d127423 */ /* 0x040fe20000010012 */
[----:B------:R-:W-:Y:S01]  /*05f0*/  FFMA.FTZ R15, R14, R15, -0.5 ;  /* 0xbf0000000e0f7423 */ /* 0x000fe2000001000f */
[----:B------:R-:W-:Y:S01]  /*0600*/  FFMA.FTZ R19, R12, R19, -0.24999669194221496582 ;  /* 0xbe7fff220c137423 */ /* 0x000fe20000010013 */
[----:B------:R-:W-:Y:S01]  /*0610*/  FFMA.FTZ R17, R0, R17, R0 ;  /* 0x0000001100117223 */ /* 0x000fe20000010000 */
[C---:B------:R-:W-:Y:S01]  /*0620*/  FFMA.FTZ R18, R13.reuse, R18, -0.5 ;  /* 0xbf0000000d127423 */ /* 0x040fe20000010012 */
[----:B------:R-:W-:Y:S01]  /*0630*/  I2FP.F32.S32 R0, R11 ;  /* 0x0000000b00007245 */ /* 0x000fe20000201400 */
[----:B------:R-:W-:Y:S01]  /*0640*/  FFMA.FTZ R19, R12, R19, 0.33333182334899902344 ;  /* 0x3eaaaa780c137423 */ /* 0x000fe20000010013 */
[----:B------:R-:W-:Y:S01]  /*0650*/  I2FP.F32.S32 R3, R3 ;  /* 0x0000000300037245 */ /* 0x000fe20000201400 */
[C---:B------:R-:W-:Y:S01]  /*0660*/  FMUL R18, R13.reuse, R18 ;  /* 0x000000120d127220 */ /* 0x040fe20000400000 */
[----:B------:R-:W-:Y:S01]  /*0670*/  FFMA.FTZ R2, R2, 1.1920928955078125e-07, RZ ;  /* 0x3400000002027823 */ /* 0x000fe200000100ff */
[----:B------:R-:W-:Y:S01]  /*0680*/  FFMA.FTZ R19, R12, R19, -0.5 ;  /* 0xbf0000000c137423 */ /* 0x000fe20000010013 */
[----:B------:R-:W-:Y:S01]  /*0690*/  ISETP.GE.U32.AND P0, PT, R8, 0x7f800000, PT ;  /* 0x7f8000000800780c */ /* 0x000fe20003f06070 */
[----:B------:R-:W-:Y:S01]  /*06a0*/  FFMA.FTZ R13, R13, R18, R13 ;  /* 0x000000120d0d7223 */ /* 0x000fe2000001000d */
[----:B------:R-:W-:Y:S01]  /*06b0*/  FMUL R15, R14, R15 ;  /* 0x0000000f0e0f7220 */ /* 0x000fe20000400000 */
[----:B------:R-:W-:Y:S01]  /*06c0*/  FMUL R19, R12, R19 ;  /* 0x000000130c137220 */ /* 0x000fe20000400000 */
[----:B------:R-:W-:Y:S01]  /*06d0*/  FFMA.FTZ R11, R0, 1.1920928955078125e-07, RZ ;  /* 0x34000000000b7823 */ /* 0x000fe200000100ff */
[----:B------:R-:W-:Y:S01]  /*06e0*/  I2FP.F32.S32 R0, R10 ;  /* 0x0000000a00007245 */ /* 0x000fe20000201400 */
[----:B------:R-:W-:Y:S01]  /*06f0*/  FFMA.FTZ R3, R3, 1.1920928955078125e-07, RZ ;  /* 0x3400000003037823 */ /* 0x000fe200000100ff */
[----:B------:R-:W-:Y:S01]  /*0700*/  FFMA.FTZ R12, R12, R19, R12 ;  /* 0x000000130c0c7223 */ /* 0x000fe2000001000c */
[----:B------:R-:W-:Y:S01]  /*0710*/  FFMA.FTZ R2, R2, 0.69314718246459960938, R13 ;  /* 0x3f31721802027823 */ /* 0x000fe2000001000d */
[----:B------:R-:W-:Y:S01]  /*0720*/  FFMA.FTZ R14, R14, R15, R14 ;  /* 0x0000000f0e0e7223 */ /* 0x000fe2000001000e */
[----:B------:R-:W-:Y:S01]  /*0730*/  @P1 MOV R13, 0x7f800000 ;  /* 0x7f800000000d1802 */ /* 0x000fe20000000f00 */
[----:B------:R-:W-:Y:S01]  /*0740*/  FFMA.FTZ R3, R3, 0.69314718246459960938, R12 ;  /* 0x3f31721803037823 */ /* 0x000fe2000001000c */
[----:B------:R-:W-:Y:S01]  /*0750*/  @P4 MOV R10, 0x7f800000 ;  /* 0x7f800000000a4802 */ /* 0x000fe20000000f00 */
[----:B------:R-:W-:Y:S01]  /*0760*/  FFMA.FTZ R11, R11, 0.69314718246459960938, R14 ;  /* 0x3f3172180b0b7823 */ /* 0x000fe2000001000e */
[----:B------:R-:W-:Y:S01]  /*0770*/  FFMA.FTZ R0, R0, 1.1920928955078125e-07, RZ ;  /* 0x3400000000007823 */ /* 0x000fe200000100ff */
[----:B------:R-:W-:Y:S01]  /*0780*/  @P3 MOV R12, 0x7f800000 ;  /* 0x7f800000000c3802 */ /* 0x000fe20000000f00 */
[C---:B------:R-:W-:Y:S01]  /*0790*/  @P1 FFMA.FTZ R11, R6.reuse, R13, +INF ;  /* 0x7f800000060b1423 */ /* 0x040fe2000001000d */
[C---:B------:R-:W-:Y:S01]  /*07a0*/  @P4 FFMA.FTZ R2, R7.reuse, R10, +INF ;  /* 0x7f80000007024423 */ /* 0x040fe2000001000a */
[----:B------:R-:W-:Y:S01]  /*07b0*/  FSETP.NEU.AND P2, PT, R6, RZ, PT ;  /* 0x000000ff0600720b */ /* 0x000fe20003f4d000 */
[----:B------:R-:W-:Y:S01]  /*07c0*/  FFMA.FTZ R0, R0, 0.69314718246459960938, R17 ;  /* 0x3f31721800007823 */ /* 0x000fe20000010011 */
[----:B------:R-:W-:Y:S01]  /*07d0*/  FSETP.NEU.AND P1, PT, R7, RZ, PT ;  /* 0x000000ff0700720b */ /* 0x000fe20003f2d000 */
[----:B------:R-:W-:Y:S01]  /*07e0*/  @P3 FFMA.FTZ R0, R9, R12, +INF ;  /* 0x7f80000009003423 */ /* 0x000fe2000001000c */
[----:B------:R-:W-:-:S02]  /*07f0*/  @P0 MOV R7, 0x7f800000 ;  /* 0x7f80000000070802 */ /* 0x000fc40000000f00 */
[----:B------:R-:W-:Y:S02]  /*0800*/  FSETP.NEU.AND P4, PT, R9, RZ, PT ;  /* 0x000000ff0900720b */ /* 0x000fe40003f8d000 */
[----:B------:R-:W-:Y:S01]  /*0810*/  FSEL R11, R11, -INF , P2 ;  /* 0xff8000000b0b7808 */ /* 0x000fe20001000000 */
[----:B------:R-:W-:Y:S01]  /*0820*/  @P0 FFMA.FTZ R3, R8, R7, +INF ;  /* 0x7f80000008030423 */ /* 0x000fe20000010007 */
[----:B------:R-:W-:Y:S02]  /*0830*/  FSEL R2, R2, -INF , P1 ;  /* 0xff80000002027808 */ /* 0x000fe40000800000 */
[----:B------:R-:W-:Y:S02]  /*0840*/  FSETP.NEU.AND P1, PT, R8, RZ, PT ;  /* 0x000000ff0800720b */ /* 0x000fe40003f2d000 */
[----:B------:R-:W-:Y:S01]  /*0850*/  FSEL R0, R0, -INF , P4 ;  /* 0xff80000000007808 */ /* 0x000fe20002000000 */
[----:B------:R-:W-:Y:S01]  /*0860*/  FADD R11, R2, R11 ;  /* 0x0000000b020b7221 */ /* 0x000fe20000000000 */
[----:B------:R-:W-:-:S02]  /*0870*/  FSEL R3, R3, -INF , P1 ;  /* 0xff80000003037808 */ /* 0x000fc40000800000 */
[----:B------:R-:W-:Y:S01]  /*0880*/  LOP3.LUT P0, RZ, R16, 0x1f, RZ, 0xc0, !PT ;  /* 0x0000001f10ff7812 */ /* 0x000fe2000780c0ff */
[----:B------:R-:W-:Y:S01]  /*0890*/  FADD R0, R0, R11 ;  /* 0x0000000b00007221 */ /* 0x000fe20000000000 */
[----:B------:R-:W-:-:S03]  /*08a0*/  ISETP.GE.AND P1, PT, R16, 0x2, PT ;  /* 0x000000021000780c */ /* 0x000fc60003f26270 */
[----:B------:R-:W-:-:S05]  /*08b0*/  FADD R0, R3, R0 ;  /* 0x0000000003007221 */ /* 0x000fca0000000000 */
[----:B------:R-:W1:Y:S02]  /*08c0*/  SHFL.BFLY PT, R3, R0, 0x10, 0x1f ;  /* 0x0e001f0000037f89 */ /* 0x000e6400000e0000 */
[----:B-1----:R-:W-:Y:S01]  /*08d0*/  FADD R3, R0, R3 ;  /* 0x0000000300037221 */ /* 0x002fe20000000000 */
[----:B------:R-:W-:-:S04]  /*08e0*/  SHF.R.U32.HI R0, RZ, 0x3, R16 ;  /* 0x00000003ff007819 */ /* 0x000fc80000011610 */
[----:B------:R-:W1:Y:S01]  /*08f0*/  SHFL.BFLY PT, R2, R3, 0x8, 0x1f ;  /* 0x0d001f0003027f89 */ /* 0x000e6200000e0000 */
[----:B------:R-:W-:Y:S01]  /*0900*/  LOP3.LUT R0, R0, 0x4, RZ, 0xc0, !PT ;  /* 0x0000000400007812 */ /* 0x000fe200078ec0ff */
[----:B-1----:R-:W-:Y:S01]  /*0910*/  FADD R2, R3, R2 ;  /* 0x0000000203027221 */ /* 0x002fe20000000000 */
[----:B------:R-:W-:-:S04]  /*0920*/  LOP3.LUT R3, R16, 0x1, RZ, 0xc0, !PT ;  /* 0x0000000110037812 */ /* 0x000fc800078ec0ff */
[----:B------:R-:W1:Y:S02]  /*0930*/  SHFL.BFLY PT, R7, R2, 0x4, 0x1f ;  /* 0x0c801f0002077f89 */ /* 0x000e6400000e0000 */
[----:B-1----:R-:W-:-:S05]  /*0940*/  FADD R7, R2, R7 ;  /* 0x0000000702077221 */ /* 0x002fca0000000000 */
[----:B------:R-:W1:Y:S02]  /*0950*/  SHFL.BFLY PT, R6, R7, 0x2, 0x1f ;  /* 0x0c401f0007067f89 */ /* 0x000e6400000e0000 */
[----:B-1----:R-:W-:-:S05]  /*0960*/  FADD R6, R7, R6 ;  /* 0x0000000607067221 */ /* 0x002fca0000000000 */
[----:B------:R-:W1:Y:S02]  /*0970*/  SHFL.BFLY PT, R9, R6, 0x1, 0x1f ;  /* 0x0c201f0006097f89 */ /* 0x000e6400000e0000 */
[----:B-1----:R-:W-:-:S05]  /*0980*/  FADD R9, R6, R9 ;  /* 0x0000000906097221 */ /* 0x002fca0000000000 */
[----:B------:R-:W-:Y:S01]  /*0990*/  @!P0 STS [R0+UR4], R9 ;  /* 0x0000000900008988 */ /* 0x000fe20008000804 */
[----:B------:R-:W-:Y:S01]  /*09a0*/  BAR.SYNC.DEFER_BLOCKING 0x0 ;  /* 0x0000000000007b1d */ /* 0x000fe20000010000 */
[----:B------:R-:W-:-:S04]  /*09b0*/  ISETP.NE.U32.AND P0, PT, R3, 0x1, PT ;  /* 0x000000010300780c */ /* 0x000fc80003f05070 */
[----:B------:R-:W-:Y:S01]  /*09c0*/  ISETP.LT.AND P0, PT, R16, 0x2, P0 ;  /* 0x000000021000780c */ /* 0x000fe20000701270 */
[----:B------:R-:W1:Y:S04]  /*09d0*/  @!P1 LDS R5, [R4+UR4] ;  /* 0x0000000404059984 */ /* 0x000e680008000800 */
[----:B-1----:R-:W1:Y:S02]  /*09e0*/  SHFL.BFLY PT, R2, R5, 0x1, 0x1f ;  /* 0x0c201f0005027f89 */ /* 0x002e6400000e0000 */
[----:B-1----:R-:W-:-:S06]  /*09f0*/  FADD R3, R5, R2 ;  /* 0x0000000205037221 */ /* 0x002fcc0000000000 */
[----:B------:R1:W-:Y:S01]  /*0a00*/  @P0 STS [R4+UR4], R3 ;  /* 0x0000000304000988 */ /* 0x0003e20008000804 */
[----:B------:R-:W-:Y:S01]  /*0a10*/  BAR.SYNC.DEFER_BLOCKING 0x0 ;  /* 0x0000000000007b1d */ /* 0x000fe20000010000 */
[----:B------:R-:W-:-:S05]  /*0a20*/  LOP3.LUT P0, RZ, R16, 0x3f, RZ, 0xc0, !PT ;  /* 0x0000003f10ff7812 */ /* 0x000fca000780c0ff */
[----:B------:R-:W2:Y:S08]  /*0a30*/  LDS R6, [UR4] ;  /* 0x00000004ff067984 */ /* 0x000eb00008000800 */
[----:B-1----:R-:W-:Y:S05]  /*0a40*/  @P0 EXIT ;  /* 0x000000000000094d */ /* 0x002fea0003800000 */
[----:B------:R-:W0:Y:S01]  /*0a50*/  LDC.64 R2, c[0x0][0x220] ;  /* 0x00008800ff027b82 */ /* 0x000e220000000a00 */
[----:B--2---:R-:W-:-:S05]  /*0a60*/  FADD R5, RZ, R6 ;  /* 0x00000006ff057221 */ /* 0x004fca0000000000 */
[----:B0-----:R-:W-:Y:S01]  /*0a70*/  STG.E desc[UR6][R2.64], R5 ;  /* 0x0000000502007986 */ /* 0x001fe2000c101906 */
[----:B------:R-:W-:Y:S05]  /*0a80*/  EXIT ;  /* 0x000000000000794d */ /* 0x000fea0003800000 */
.L_x_0:
[----:B------:R-:W-:-:S00]  /*0a90*/  BRA `(.L_x_0) ;  /* 0xfffffffc00fc7947 */ /* 0x000fc0000383ffff */
[----:B------:R-:W-:-:S00]  /*0aa0*/  NOP ;  /* 0x0000000000007918 */ /* 0x000fc00000000000 */
        /* <DEDUP_REMOVED lines=13> */
.L_x_1:


//--------------------- .nv.global.init           --------------------------
	.section	.nv.global.init,"aw",@progbits
.nv.global.init:
	.type		_$_str,@object
	.size		_$_str,(.L_0 - _$_str)
_$_str:
        /*0000*/ 	.byte	0x5f, 0x5f, 0x43, 0x55, 0x44, 0x41, 0x5f, 0x46, 0x54, 0x5a, 0x00
.L_0:


//--------------------- .nv.shared.triton_per_fused_add_exp_log_neg_sub_sum_0 --------------------------
	.section	.nv.shared.triton_per_fused_add_exp_log_neg_sub_sum_0,"aw",@nobits
	.sectionflags	@""
	.align	16
	.zero		1024


//--------------------- .nv.constant0.triton_per_fused_add_exp_log_neg_sub_sum_0 --------------------------
	.section	.nv.constant0.triton_per_fused_add_exp_log_neg_sub_sum_0,"a",@progbits
	.sectionflags	@""
	.align	4
.nv.constant0.triton_per_fused_add_exp_log_neg_sub_sum_0:
	.zero		556
